	.headerflags	@"EF_CUDA_TEXMODE_UNIFIED EF_CUDA_64BIT_ADDRESS EF_CUDA_ACCELERATORS EF_CUDA_SM90 EF_CUDA_VIRTUAL_SM(EF_CUDA_SM90)"
	.elftype	@"ET_EXEC"


//--------------------- .nv.info                  --------------------------
	.section	.nv.info,"",@"SHT_CUDA_INFO"
	.align	4


	//----- nvinfo : EIATTR_REGCOUNT
	.align		4
        /*0000*/ 	.byte	0x04, 0x2f
        /*0002*/ 	.short	(.L_1 - .L_0)
	.align		4
.L_0:
        /*0004*/ 	.word	index@(triton_poi_fused_max_0)
        /*0008*/ 	.word	0x00000017


	//----- nvinfo : EIATTR_MIN_STACK_SIZE
	.align		4
.L_1:
        /*000c*/ 	.byte	0x04, 0x12
        /*000e*/ 	.short	(.L_3 - .L_2)
	.align		4
.L_2:
        /*0010*/ 	.word	index@(triton_poi_fused_max_0)
        /*0014*/ 	.word	0x00000000


	//----- nvinfo : EIATTR_FRAME_SIZE
	.align		4
.L_3:
        /*0018*/ 	.byte	0x04, 0x11
        /*001a*/ 	.short	(.L_5 - .L_4)
	.align		4
.L_4:
        /*001c*/ 	.word	index@(triton_poi_fused_max_0)
        /*0020*/ 	.word	0x00000000


	//----- nvinfo : EIATTR_MIN_STACK_SIZE
	.align		4
.L_5:
        /*0024*/ 	.byte	0x04, 0x12
        /*0026*/ 	.short	(.L_7 - .L_6)
	.align		4
.L_6:
        /*0028*/ 	.word	index@(triton_poi_fused_max_0)
        /*002c*/ 	.word	0x00000000
.L_7:


//--------------------- .nv.info.triton_poi_fused_max_0 --------------------------
	.section	.nv.info.triton_poi_fused_max_0,"",@"SHT_CUDA_INFO"
	.sectionflags	@""
	.align	4


	//----- nvinfo : EIATTR_CUDA_API_VERSION
	.align		4
        /*0000*/ 	.byte	0x04, 0x37
        /*0002*/ 	.short	(.L_9 - .L_8)
.L_8:
        /*0004*/ 	.word	0x0000007c


	//----- nvinfo : EIATTR_KPARAM_INFO
	.align		4
.L_9:
        /*0008*/ 	.byte	0x04, 0x17
        /*000a*/ 	.short	(.L_11 - .L_10)
.L_10:
        /*000c*/ 	.word	0x00000000
        /*0010*/ 	.short	0x0002
        /*0012*/ 	.short	0x0010
        /*0014*/ 	.byte	0x00, 0xf0, 0x11, 0x00


	//----- nvinfo : EIATTR_KPARAM_INFO
	.align		4
.L_11:
        /*0018*/ 	.byte	0x04, 0x17
        /*001a*/ 	.short	(.L_13 - .L_12)
.L_12:
        /*001c*/ 	.word	0x00000000
        /*0020*/ 	.short	0x0001
        /*0022*/ 	.short	0x0008
        /*0024*/ 	.byte	0x00, 0xf4, 0x21, 0x00


	//----- nvinfo : EIATTR_KPARAM_INFO
	.align		4
.L_13:
        /*0028*/ 	.byte	0x04, 0x17
        /*002a*/ 	.short	(.L_15 - .L_14)
.L_14:
        /*002c*/ 	.word	0x00000000
        /*0030*/ 	.short	0x0000
        /*0032*/ 	.short	0x0000
        /*0034*/ 	.byte	0x00, 0xf4, 0x21, 0x00


	//----- nvinfo : EIATTR_SPARSE_MMA_MASK
	.align		4
.L_15:
        /*0038*/ 	.byte	0x03, 0x50
        /*003a*/ 	.short	0x0000


	//----- nvinfo : EIATTR_MAXREG_COUNT
	.align		4
        /*003c*/ 	.byte	0x03, 0x1b
        /*003e*/ 	.short	0x00ff


	//----- nvinfo : EIATTR_EXIT_INSTR_OFFSETS
	.align		4
        /*0040*/ 	.byte	0x04, 0x1c
        /*0042*/ 	.short	(.L_17 - .L_16)


	//   ....[0]....
.L_16:
        /*0044*/ 	.word	0x00000540


	//   ....[1]....
        /*0048*/ 	.word	0x00000560


	//----- nvinfo : EIATTR_REQNTID
	.align		4
.L_17:
        /*004c*/ 	.byte	0x04, 0x10
        /*004e*/ 	.short	(.L_19 - .L_18)
.L_18:
        /*0050*/ 	.word	0x00000020
        /*0054*/ 	.word	0x00000001
        /*0058*/ 	.word	0x00000001


	//----- nvinfo : EIATTR_CBANK_PARAM_SIZE
	.align		4
.L_19:
        /*005c*/ 	.byte	0x03, 0x19
        /*005e*/ 	.short	0x0014


	//----- nvinfo : EIATTR_PARAM_CBANK
	.align		4
        /*0060*/ 	.byte	0x04, 0x0a
        /*0062*/ 	.short	(.L_21 - .L_20)
	.align		4
.L_20:
        /*0064*/ 	.word	index@(.nv.constant0.triton_poi_fused_max_0)
        /*0068*/ 	.short	0x0210
        /*006a*/ 	.short	0x0014


	//----- nvinfo : EIATTR_SW_WAR
	.align		4
.L_21:
        /*006c*/ 	.byte	0x04, 0x36
        /*006e*/ 	.short	(.L_23 - .L_22)
.L_22:
        /*0070*/ 	.word	0x00000008
.L_23:


//--------------------- .nv.callgraph             --------------------------
	.section	.nv.callgraph,"",@"SHT_CUDA_CALLGRAPH"
	.align	4
	.sectionentsize	8
	.align		4
        /*0000*/ 	.word	0x00000000
	.align		4
        /*0004*/ 	.word	0xffffffff
	.align		4
        /*0008*/ 	.word	0x00000000
	.align		4
        /*000c*/ 	.word	0xfffffffe
	.align		4
        /*0010*/ 	.word	0x00000000
	.align		4
        /*0014*/ 	.word	0xfffffffd
	.align		4
        /*0018*/ 	.word	0x00000000
	.align		4
        /*001c*/ 	.word	0xfffffffc


//--------------------- .text.triton_poi_fused_max_0 --------------------------
	.section	.text.triton_poi_fused_max_0,"ax",@progbits
	.align	128
        .global         triton_poi_fused_max_0
        .type           triton_poi_fused_max_0,@function
        .size           triton_poi_fused_max_0,(.L_x_1 - triton_poi_fused_max_0)
        .other          triton_poi_fused_max_0,@"STO_CUDA_ENTRY STV_DEFAULT"
triton_poi_fused_max_0:
.text.triton_poi_fused_max_0:
[----:B------:R-:W0:Y:S02]  /*0000*/  LDC R1, c[0x0][0x28] ;  /* 0x00000a00ff017b82 */ /* 0x000e240000000800 */
[----:B------:R-:W1:Y:S01]  /*0010*/  S2R R20, SR_TID.X ;  /* 0x0000000000147919 */ /* 0x000e620000002100 */
[----:B------:R-:W2:Y:S01]  /*0020*/  LDC.64 R2, c[0x0][0x210] ;  /* 0x00008400ff027b82 */ /* 0x000ea20000000a00 */
[----:B------:R-:W-:Y:S01]  /*0030*/  CS2R R18, SRZ ;  /* 0x0000000000127805 */ /* 0x000fe2000001ff00 */
[----:B------:R-:W-:Y:S01]  /*0040*/  ULDC.64 UR4, c[0x0][0x208] ;  /* 0x0000820000047ab9 */ /* 0x000fe20000000a00 */
[----:B------:R-:W3:Y:S01]  /*0050*/  S2R R5, SR_CTAID.X ;  /* 0x0000000000057919 */ /* 0x000ee20000002500 */
[----:B-1----:R-:W-:-:S05]  /*0060*/  LOP3.LUT R0, R20, 0x3, RZ, 0xc0, !PT ;  /* 0x0000000314007812 */ /* 0x002fca00078ec0ff */
[----:B---3--:R-:W-:-:S04]  /*0070*/  IMAD R5, R5, 0x4, R0 ;  /* 0x0000000405057824 */ /* 0x008fc800078e0200 */
[C---:B------:R-:W-:Y:S01]  /*0080*/  IMAD.SHL.U32 R7, R5.reuse, 0x40, RZ ;  /* 0x0000004005077824 */ /* 0x040fe200078e00ff */
[----:B------:R-:W-:-:S03]  /*0090*/  ISETP.GE.AND P0, PT, R5, 0x4, PT ;  /* 0x000000040500780c */ /* 0x000fc60003f06270 */
[----:B--2---:R-:W-:Y:S01]  /*00a0*/  IMAD.WIDE R2, R7, 0x4, R2 ;  /* 0x0000000407027825 */ /* 0x004fe200078e0202 */
[----:B------:R-:W-:-:S03]  /*00b0*/  CS2R R6, SRZ ;  /* 0x0000000000067805 */ /* 0x000fc6000001ff00 */
[----:B------:R-:W-:-:S06]  /*00c0*/  IMAD.MOV.U32 R0, RZ, RZ, RZ ;  /* 0x000000ffff007224 */ /* 0x000fcc00078e00ff */
[----:B------:R-:W2:Y:S04]  /*00d0*/  @!P0 LDG.E.EL R19, desc[UR4][R2.64] ;  /* 0x0000000402138981 */ /* 0x000ea8000c2e1900 */
[----:B------:R-:W3:Y:S01]  /*00e0*/  @!P0 LDG.E.EL R18, desc[UR4][R2.64+0x10] ;  /* 0x0000100402128981 */ /* 0x000ee2000c2e1900 */
[----:B------:R-:W-:Y:S01]  /*00f0*/  IMAD.MOV.U32 R4, RZ, RZ, RZ ;  /* 0x000000ffff047224 */ /* 0x000fe200078e00ff */
[----:B------:R-:W-:Y:S02]  /*0100*/  CS2R R8, SRZ ;  /* 0x0000000000087805 */ /* 0x000fe4000001ff00 */
[----:B------:R-:W4:Y:S01]  /*0110*/  @!P0 LDG.E.EL R0, desc[UR4][R2.64+0x4] ;  /* 0x0000040402008981 */ /* 0x000f22000c2e1900 */
[----:B------:R-:W-:-:S03]  /*0120*/  CS2R R16, SRZ ;  /* 0x0000000000107805 */ /* 0x000fc6000001ff00 */
[----:B------:R-:W5:Y:S01]  /*0130*/  @!P0 LDG.E.EL R7, desc[UR4][R2.64+0x14] ;  /* 0x0000140402078981 */ /* 0x000f62000c2e1900 */
[----:B------:R-:W-:-:S03]  /*0140*/  CS2R R10, SRZ ;  /* 0x00000000000a7805 */ /* 0x000fc6000001ff00 */
[----:B------:R-:W5:Y:S04]  /*0150*/  @!P0 LDG.E.EL R4, desc[UR4][R2.64+0x8] ;  /* 0x0000080402048981 */ /* 0x000f68000c2e1900 */
[----:B------:R-:W5:Y:S04]  /*0160*/  @!P0 LDG.E.EL R8, desc[UR4][R2.64+0x18] ;  /* 0x0000180402088981 */ /* 0x000f68000c2e1900 */
[----:B------:R-:W5:Y:S04]  /*0170*/  @!P0 LDG.E.EL R17, desc[UR4][R2.64+0x20] ;  /* 0x0000200402118981 */ /* 0x000f68000c2e1900 */
[----:B------:R-:W5:Y:S04]  /*0180*/  @!P0 LDG.E.EL R10, desc[UR4][R2.64+0x24] ;  /* 0x00002404020a8981 */ /* 0x000f68000c2e1900 */
[----:B------:R-:W5:Y:S04]  /*0190*/  @!P0 LDG.E.EL R6, desc[UR4][R2.64+0xc] ;  /* 0x00000c0402068981 */ /* 0x000f68000c2e1900 */
[----:B------:R-:W5:Y:S04]  /*01a0*/  @!P0 LDG.E.EL R9, desc[UR4][R2.64+0x1c] ;  /* 0x00001c0402098981 */ /* 0x000f68000c2e1900 */
[----:B------:R-:W5:Y:S01]  /*01b0*/  @!P0 LDG.E.EL R11, desc[UR4][R2.64+0x28] ;  /* 0x00002804020b8981 */ /* 0x000f62000c2e1900 */
[----:B------:R-:W-:-:S03]  /*01c0*/  CS2R R12, SRZ ;  /* 0x00000000000c7805 */ /* 0x000fc6000001ff00 */
[----:B------:R-:W5:Y:S04]  /*01d0*/  @!P0 LDG.E.EL R16, desc[UR4][R2.64+0x30] ;  /* 0x0000300402108981 */ /* 0x000f68000c2e1900 */
[----:B------:R-:W5:Y:S01]  /*01e0*/  @!P0 LDG.E.EL R12, desc[UR4][R2.64+0x2c] ;  /* 0x00002c04020c8981 */ /* 0x000f62000c2e1900 */
[----:B------:R-:W-:-:S03]  /*01f0*/  CS2R R14, SRZ ;  /* 0x00000000000e7805 */ /* 0x000fc6000001ff00 */
[----:B------:R-:W5:Y:S04]  /*0200*/  @!P0 LDG.E.EL R13, desc[UR4][R2.64+0x34] ;  /* 0x00003404020d8981 */ /* 0x000f68000c2e1900 */
[----:B------:R-:W5:Y:S04]  /*0210*/  @!P0 LDG.E.EL R14, desc[UR4][R2.64+0x38] ;  /* 0x00003804020e8981 */ /* 0x000f68000c2e1900 */
[----:B------:R1:W5:Y:S02]  /*0220*/  @!P0 LDG.E.EL R15, desc[UR4][R2.64+0x3c] ;  /* 0x00003c04020f8981 */ /* 0x000364000c2e1900 */
[----:B-1----:R-:W1:Y:S02]  /*0230*/  LDC.64 R2, c[0x0][0x218] ;  /* 0x00008600ff027b82 */ /* 0x002e640000000a00 */
[----:B-1----:R-:W-:Y:S01]  /*0240*/  IMAD.WIDE R2, R5, 0x4, R2 ;  /* 0x0000000405027825 */ /* 0x002fe200078e0202 */
[----:B--2---:R-:W-:-:S02]  /*0250*/  FSETP.NAN.AND P1, PT, R19, R19, PT ;  /* 0x000000131300720b */ /* 0x004fc40003f28000 */
[C---:B---3--:R-:W-:Y:S02]  /*0260*/  FSETP.NAN.AND P3, PT, R18.reuse, R18, PT ;  /* 0x000000121200720b */ /* 0x048fe40003f68000 */
[----:B----4-:R-:W-:Y:S02]  /*0270*/  FSETP.GT.AND P0, PT, R19, R0, PT ;  /* 0x000000001300720b */ /* 0x010fe40003f04000 */
[----:B-----5:R-:W-:-:S07]  /*0280*/  FSETP.GT.AND P2, PT, R18, R7, PT ;  /* 0x000000071200720b */ /* 0x020fce0003f44000 */
[----:B------:R-:W-:Y:S02]  /*0290*/  @!P1 FSEL R19, R19, R0, P0 ;  /* 0x0000000013139208 */ /* 0x000fe40000000000 */
[----:B------:R-:W-:Y:S02]  /*02a0*/  @!P3 FSEL R18, R18, R7, P2 ;  /* 0x000000071212b208 */ /* 0x000fe40001000000 */
[----:B------:R-:W-:Y:S02]  /*02b0*/  FSETP.GT.AND P0, PT, R19, R4, PT ;  /* 0x000000041300720b */ /* 0x000fe40003f04000 */
[----:B------:R-:W-:Y:S02]  /*02c0*/  FSETP.GT.AND P2, PT, R18, R8, PT ;  /* 0x000000081200720b */ /* 0x000fe40003f44000 */
[----:B------:R-:W-:Y:S02]  /*02d0*/  FSETP.NAN.AND P5, PT, R17, R17, PT ;  /* 0x000000111100720b */ /* 0x000fe40003fa8000 */
[----:B------:R-:W-:-:S02]  /*02e0*/  FSETP.NAN.AND P1, PT, R19, R19, PT ;  /* 0x000000131300720b */ /* 0x000fc40003f28000 */
[----:B------:R-:W-:Y:S02]  /*02f0*/  FSETP.NAN.AND P3, PT, R18, R18, PT ;  /* 0x000000121200720b */ /* 0x000fe40003f68000 */
[----:B------:R-:W-:-:S03]  /*0300*/  FSETP.GT.AND P4, PT, R17, R10, PT ;  /* 0x0000000a1100720b */ /* 0x000fc60003f84000 */
[----:B------:R-:W-:Y:S02]  /*0310*/  @!P0 FSEL R19, R19, R4, P1 ;  /* 0x0000000413138208 */ /* 0x000fe40000800000 */
[----:B------:R-:W-:Y:S02]  /*0320*/  @!P2 FSEL R18, R18, R8, P3 ;  /* 0x000000081212a208 */ /* 0x000fe40001800000 */
[----:B------:R-:W-:Y:S02]  /*0330*/  @!P5 FSEL R17, R17, R10, P4 ;  /* 0x0000000a1111d208 */ /* 0x000fe40002000000 */
[----:B------:R-:W-:Y:S02]  /*0340*/  FSETP.GT.AND P6, PT, R19, R6, PT ;  /* 0x000000061300720b */ /* 0x000fe40003fc4000 */
[----:B------:R-:W-:Y:S02]  /*0350*/  FSETP.GT.AND P2, PT, R18, R9, PT ;  /* 0x000000091200720b */ /* 0x000fe40003f44000 */
[----:B------:R-:W-:-:S02]  /*0360*/  FSETP.GT.AND P4, PT, R17, R11, PT ;  /* 0x0000000b1100720b */ /* 0x000fc40003f84000 */
[----:B------:R-:W-:Y:S02]  /*0370*/  FSETP.NAN.AND P1, PT, R19, R19, PT ;  /* 0x000000131300720b */ /* 0x000fe40003f28000 */
[----:B------:R-:W-:Y:S02]  /*0380*/  FSETP.NAN.AND P3, PT, R18, R18, PT ;  /* 0x000000121200720b */ /* 0x000fe40003f68000 */
[----:B------:R-:W-:Y:S02]  /*0390*/  FSETP.NAN.AND P5, PT, R17, R17, PT ;  /* 0x000000111100720b */ /* 0x000fe40003fa8000 */
[----:B------:R-:W-:Y:S02]  /*03a0*/  FSETP.NAN.AND P0, PT, R16, R16, PT ;  /* 0x000000101000720b */ /* 0x000fe40003f08000 */
[----:B------:R-:W-:Y:S02]  /*03b0*/  @!P6 FSEL R19, R19, R6, P1 ;  /* 0x000000061313e208 */ /* 0x000fe40000800000 */
[----:B------:R-:W-:-:S02]  /*03c0*/  @!P2 FSEL R18, R18, R9, P3 ;  /* 0x000000091212a208 */ /* 0x000fc40001800000 */
[----:B------:R-:W-:Y:S02]  /*03d0*/  @!P4 FSEL R17, R17, R11, P5 ;  /* 0x0000000b1111c208 */ /* 0x000fe40002800000 */
[----:B------:R-:W-:Y:S02]  /*03e0*/  FSETP.GT.AND P3, PT, R19, R18, PT ;  /* 0x000000121300720b */ /* 0x000fe40003f64000 */
[----:B------:R-:W-:Y:S02]  /*03f0*/  FSETP.GT.AND P1, PT, R17, R12, PT ;  /* 0x0000000c1100720b */ /* 0x000fe40003f24000 */
[C---:B------:R-:W-:Y:S02]  /*0400*/  FSETP.GT.AND P2, PT, R16.reuse, R13, PT ;  /* 0x0000000d1000720b */ /* 0x040fe40003f44000 */
[----:B------:R-:W-:Y:S02]  /*0410*/  FSETP.NAN.AND P4, PT, R19, R19, PT ;  /* 0x000000131300720b */ /* 0x000fe40003f88000 */
[----:B------:R-:W-:-:S02]  /*0420*/  @!P0 FSEL R16, R16, R13, P2 ;  /* 0x0000000d10108208 */ /* 0x000fc40001000000 */
[----:B------:R-:W-:Y:S02]  /*0430*/  FSETP.NAN.AND P0, PT, R17, R17, PT ;  /* 0x000000111100720b */ /* 0x000fe40003f08000 */
[----:B------:R-:W-:Y:S02]  /*0440*/  FSETP.GT.AND P2, PT, R16, R14, PT ;  /* 0x0000000e1000720b */ /* 0x000fe40003f44000 */
[----:B------:R-:W-:Y:S02]  /*0450*/  @!P3 FSEL R19, R19, R18, P4 ;  /* 0x000000121313b208 */ /* 0x000fe40002000000 */
[----:B------:R-:W-:-:S04]  /*0460*/  @!P1 FSEL R17, R17, R12, P0 ;  /* 0x0000000c11119208 */ /* 0x000fc80000000000 */
[----:B------:R-:W-:Y:S02]  /*0470*/  FSETP.GT.AND P1, PT, R19, R17, PT ;  /* 0x000000111300720b */ /* 0x000fe40003f24000 */
[----:B------:R-:W-:-:S04]  /*0480*/  FSETP.NAN.AND P0, PT, R16, R16, PT ;  /* 0x000000101000720b */ /* 0x000fc80003f08000 */
[----:B------:R-:W-:Y:S02]  /*0490*/  @!P2 FSEL R16, R16, R14, P0 ;  /* 0x0000000e1010a208 */ /* 0x000fe40000000000 */
[----:B------:R-:W-:Y:S02]  /*04a0*/  FSETP.NAN.AND P0, PT, R19, R19, PT ;  /* 0x000000131300720b */ /* 0x000fe40003f08000 */
[----:B------:R-:W-:-:S03]  /*04b0*/  FSETP.GT.AND P2, PT, R16, R15, PT ;  /* 0x0000000f1000720b */ /* 0x000fc60003f44000 */
[----:B------:R-:W-:Y:S02]  /*04c0*/  @!P1 FSEL R19, R19, R17, P0 ;  /* 0x0000001113139208 */ /* 0x000fe40000000000 */
[----:B------:R-:W-:Y:S02]  /*04d0*/  LOP3.LUT P0, RZ, R20, 0x1c, RZ, 0xc0, !PT ;  /* 0x0000001c14ff7812 */ /* 0x000fe4000780c0ff */
[----:B------:R-:W-:Y:S02]  /*04e0*/  FSETP.NAN.AND P3, PT, R19, R19, PT ;  /* 0x000000131300720b */ /* 0x000fe40003f68000 */
[----:B------:R-:W-:Y:S02]  /*04f0*/  ISETP.LT.AND P0, PT, R5, 0x4, !P0 ;  /* 0x000000040500780c */ /* 0x000fe40004701270 */
[----:B------:R-:W-:-:S04]  /*0500*/  FSETP.NAN.AND P1, PT, R16, R16, PT ;  /* 0x000000101000720b */ /* 0x000fc80003f28000 */
[----:B------:R-:W-:-:S04]  /*0510*/  @!P2 FSEL R16, R16, R15, P1 ;  /* 0x0000000f1010a208 */ /* 0x000fc80000800000 */
[----:B------:R-:W-:-:S04]  /*0520*/  FSETP.GT.AND P1, PT, R19, R16, PT ;  /* 0x000000101300720b */ /* 0x000fc80003f24000 */
[----:B------:R-:W-:Y:S01]  /*0530*/  @!P3 FSEL R19, R19, R16, P1 ;  /* 0x000000101313b208 */ /* 0x000fe20000800000 */
[----:B------:R-:W-:Y:S08]  /*0540*/  @!P0 EXIT ;  /* 0x000000000000894d */ /* 0x000ff00003800000 */
[----:B------:R-:W-:Y:S01]  /*0550*/  STG.E desc[UR4][R2.64], R19 ;  /* 0x0000001302007986 */ /* 0x000fe2000c101904 */
[----:B------:R-:W-:Y:S05]  /*0560*/  EXIT ;  /* 0x000000000000794d */ /* 0x000fea0003800000 */
.L_x_0:
[----:B------:R-:W-:-:S00]  /*0570*/  BRA `(.L_x_0) ;  /* 0xfffffffc00fc7947 */ /* 0x000fc0000383ffff */
[----:B------:R-:W-:-:S00]  /*0580*/  NOP ;  /* 0x0000000000007918 */ /* 0x000fc00000000000 */
[----:B------:R-:W-:-:S00]  /*0590*/  NOP ;  /* 0x0000000000007918 */ /* 0x000fc00000000000 */
[----:B------:R-:W-:-:S00]  /*05a0*/  NOP ;  /* 0x0000000000007918 */ /* 0x000fc00000000000 */
[----:B------:R-:W-:-:S00]  /*05b0*/  NOP ;  /* 0x0000000000007918 */ /* 0x000fc00000000000 */
[----:B------:R-:W-:-:S00]  /*05c0*/  NOP ;  /* 0x0000000000007918 */ /* 0x000fc00000000000 */
[----:B------:R-:W-:-:S00]  /*05d0*/  NOP ;  /* 0x0000000000007918 */ /* 0x000fc00000000000 */
[----:B------:R-:W-:-:S00]  /*05e0*/  NOP ;  /* 0x0000000000007918 */ /* 0x000fc00000000000 */
[----:B------:R-:W-:-:S00]  /*05f0*/  NOP ;  /* 0x0000000000007918 */ /* 0x000fc00000000000 */
.L_x_1:


//--------------------- .nv.constant0.triton_poi_fused_max_0 --------------------------
	.section	.nv.constant0.triton_poi_fused_max_0,"a",@progbits
	.sectionflags	@""
	.align	4
.nv.constant0.triton_poi_fused_max_0:
	.zero		548
